//
// Generated by NVIDIA NVVM Compiler
//
// Compiler Build ID: CL-36424714
// Cuda compilation tools, release 13.0, V13.0.88
// Based on NVVM 20.0.0
//

.version 9.0
.target sm_100
.address_size 64

	// .globl	_Z25findRepresentationsKernelPlP14Representationi

.visible .entry _Z25findRepresentationsKernelPlP14Representationi(
	.param .u64 .ptr .align 1 _Z25findRepresentationsKernelPlP14Representationi_param_0,
	.param .u64 .ptr .align 1 _Z25findRepresentationsKernelPlP14Representationi_param_1,
	.param .u32 _Z25findRepresentationsKernelPlP14Representationi_param_2
)
{
	.reg .pred 	%p<16>;
	.reg .b32 	%r<6>;
	.reg .b64 	%rd<73>;
	.reg .b64 	%fd<15>;

	ld.param.u64 	%rd31, [_Z25findRepresentationsKernelPlP14Representationi_param_0];
	ld.param.u64 	%rd32, [_Z25findRepresentationsKernelPlP14Representationi_param_1];
	ld.param.u32 	%r2, [_Z25findRepresentationsKernelPlP14Representationi_param_2];
	mov.u32 	%r3, %ctaid.x;
	mov.u32 	%r4, %ntid.x;
	mov.u32 	%r5, %tid.x;
	mad.lo.s32 	%r1, %r3, %r4, %r5;
	setp.ge.s32 	%p1, %r1, %r2;
	@%p1 bra 	$L__BB0_22;
	cvta.to.global.u64 	%rd34, %rd31;
	mul.wide.s32 	%rd35, %r1, 8;
	add.s64 	%rd36, %rd34, %rd35;
	ld.global.u64 	%rd1, [%rd36];
	cvt.rn.f64.s64 	%fd1, %rd1;
	sqrt.rn.f64 	%fd2, %fd1;
	cvt.rzi.s64.f64 	%rd2, %fd2;
	mul.lo.s64 	%rd37, %rd2, %rd2;
	setp.eq.s64 	%p2, %rd37, %rd1;
	mov.b64 	%rd69, 0;
	mov.u64 	%rd70, %rd69;
	mov.u64 	%rd71, %rd69;
	mov.u64 	%rd72, %rd2;
	@%p2 bra 	$L__BB0_21;
	setp.lt.s64 	%p3, %rd2, 0;
	mov.b64 	%rd69, 0;
	mov.u64 	%rd72, %rd69;
	@%p3 bra 	$L__BB0_21;
	mov.b64 	%rd72, 0;
$L__BB0_4:
	mul.lo.s64 	%rd41, %rd72, %rd72;
	sub.s64 	%rd42, %rd1, %rd41;
	cvt.rn.f64.s64 	%fd3, %rd42;
	sqrt.rn.f64 	%fd4, %fd3;
	cvt.rzi.s64.f64 	%rd71, %fd4;
	mul.lo.s64 	%rd43, %rd71, %rd71;
	setp.eq.s64 	%p4, %rd43, %rd42;
	mov.b64 	%rd69, 0;
	mov.u64 	%rd70, %rd69;
	@%p4 bra 	$L__BB0_21;
	add.s64 	%rd5, %rd72, 1;
	setp.ne.s64 	%p5, %rd72, %rd2;
	mov.u64 	%rd72, %rd5;
	@%p5 bra 	$L__BB0_4;
	mov.b64 	%rd72, 0;
$L__BB0_7:
	mul.lo.s64 	%rd45, %rd72, %rd72;
	sub.s64 	%rd7, %rd1, %rd45;
	cvt.rn.f64.s64 	%fd5, %rd7;
	sqrt.rn.f64 	%fd6, %fd5;
	cvt.rzi.s64.f64 	%rd8, %fd6;
	setp.lt.s64 	%p6, %rd8, 0;
	@%p6 bra 	$L__BB0_11;
	mov.b64 	%rd71, 0;
$L__BB0_9:
	mul.lo.s64 	%rd48, %rd71, %rd71;
	sub.s64 	%rd49, %rd7, %rd48;
	cvt.rn.f64.s64 	%fd7, %rd49;
	sqrt.rn.f64 	%fd8, %fd7;
	cvt.rzi.s64.f64 	%rd70, %fd8;
	mul.lo.s64 	%rd50, %rd70, %rd70;
	setp.eq.s64 	%p7, %rd50, %rd49;
	mov.b64 	%rd69, 0;
	@%p7 bra 	$L__BB0_21;
	add.s64 	%rd11, %rd71, 1;
	setp.ne.s64 	%p8, %rd71, %rd8;
	mov.u64 	%rd71, %rd11;
	@%p8 bra 	$L__BB0_9;
$L__BB0_11:
	add.s64 	%rd12, %rd72, 1;
	setp.ne.s64 	%p9, %rd72, %rd2;
	mov.u64 	%rd72, %rd12;
	@%p9 bra 	$L__BB0_7;
	mov.b64 	%rd66, 0;
$L__BB0_13:
	mov.u64 	%rd72, %rd66;
	mul.lo.s64 	%rd14, %rd72, %rd72;
	sub.s64 	%rd15, %rd1, %rd14;
	cvt.rn.f64.s64 	%fd9, %rd15;
	sqrt.rn.f64 	%fd10, %fd9;
	cvt.rzi.s64.f64 	%rd16, %fd10;
	setp.lt.s64 	%p10, %rd16, 0;
	@%p10 bra 	$L__BB0_20;
	mov.b64 	%rd71, 0;
$L__BB0_15:
	mul.lo.s64 	%rd18, %rd71, %rd71;
	sub.s64 	%rd53, %rd15, %rd18;
	cvt.rn.f64.s64 	%fd11, %rd53;
	sqrt.rn.f64 	%fd12, %fd11;
	cvt.rzi.s64.f64 	%rd19, %fd12;
	setp.lt.s64 	%p11, %rd19, 0;
	@%p11 bra 	$L__BB0_19;
	add.s64 	%rd20, %rd14, %rd18;
	not.b64 	%rd21, %rd19;
	mov.b64 	%rd70, 0;
$L__BB0_17:
	mad.lo.s64 	%rd55, %rd70, %rd70, %rd20;
	sub.s64 	%rd56, %rd1, %rd55;
	cvt.rn.f64.s64 	%fd13, %rd56;
	sqrt.rn.f64 	%fd14, %fd13;
	cvt.rzi.s64.f64 	%rd69, %fd14;
	mul.lo.s64 	%rd57, %rd69, %rd69;
	setp.eq.s64 	%p12, %rd57, %rd56;
	@%p12 bra 	$L__BB0_21;
	add.s64 	%rd70, %rd70, 1;
	add.s64 	%rd58, %rd21, %rd70;
	setp.ne.s64 	%p13, %rd58, 0;
	@%p13 bra 	$L__BB0_17;
$L__BB0_19:
	add.s64 	%rd25, %rd71, 1;
	setp.ne.s64 	%p14, %rd71, %rd16;
	mov.u64 	%rd71, %rd25;
	@%p14 bra 	$L__BB0_15;
$L__BB0_20:
	add.s64 	%rd66, %rd72, 1;
	setp.ne.s64 	%p15, %rd72, %rd2;
	mov.b64 	%rd69, 0;
	mov.u64 	%rd70, %rd69;
	mov.u64 	%rd71, %rd69;
	mov.u64 	%rd72, %rd69;
	@%p15 bra 	$L__BB0_13;
$L__BB0_21:
	cvta.to.global.u64 	%rd60, %rd32;
	mul.wide.s32 	%rd61, %r1, 32;
	add.s64 	%rd62, %rd60, %rd61;
	st.global.u64 	[%rd62], %rd72;
	st.global.u64 	[%rd62+8], %rd71;
	st.global.u64 	[%rd62+16], %rd70;
	st.global.u64 	[%rd62+24], %rd69;
$L__BB0_22:
	ret;

}


// ===== COMPILED SASS (sm_100) =====

	.target	sm_100

	.elftype	@"ET_EXEC"


//--------------------- .note.nv.tkinfo           --------------------------
	.section	.note.nv.tkinfo,"",@"SHT_NOTE"
	.sectionflags	@"SHF_NOTE_NV_TKINFO"
	.tkinfo
        /*0018*/ 	.word	0x00000002
        /*0030*/ 	.string	""
        /*0030*/ 	.string	"ptxas"
        /*0030*/ 	.string	"Cuda compilation tools, release 13.0, V13.0.88"
        /*0030*/ 	.string	"Build cuda_13.0.r13.0/compiler.36424714_0"
        /*0030*/ 	.string	"-arch sm_100 -m 64 "



//--------------------- .note.nv.cuinfo           --------------------------
	.section	.note.nv.cuinfo,"",@"SHT_NOTE"
	.sectionflags	@"SHF_NOTE_NV_CUINFO"
        /*0018*/ 	.short	0x0002
        /*001a*/ 	.short	0x0064
        /*001c*/ 	.short	0x0082
	.zero		2


//--------------------- .nv.info                  --------------------------
	.section	.nv.info,"",@"SHT_CUDA_INFO"
	.align	4


	//----- nvinfo : EIATTR_REGCOUNT
	.align		4
        /*0000*/ 	.byte	0x04, 0x2f
        /*0002*/ 	.short	(.L_1 - .L_0)
	.align		4
.L_0:
        /*0004*/ 	.word	index@(_Z25findRepresentationsKernelPlP14Representationi)
        /*0008*/ 	.word	0x0000002a


	//----- nvinfo : EIATTR_FRAME_SIZE
	.align		4
.L_1:
        /*000c*/ 	.byte	0x04, 0x11
        /*000e*/ 	.short	(.L_3 - .L_2)
	.align		4
.L_2:
        /*0010*/ 	.word	index@($__internal_0_$__cuda_sm20_dsqrt_rn_f64_mediumpath_v1)
        /*0014*/ 	.word	0x00000000


	//----- nvinfo : EIATTR_FRAME_SIZE
	.align		4
.L_3:
        /*0018*/ 	.byte	0x04, 0x11
        /*001a*/ 	.short	(.L_5 - .L_4)
	.align		4
.L_4:
        /*001c*/ 	.word	index@(_Z25findRepresentationsKernelPlP14Representationi)
        /*0020*/ 	.word	0x00000000


	//----- nvinfo : EIATTR_MIN_STACK_SIZE
	.align		4
.L_5:
        /*0024*/ 	.byte	0x04, 0x12
        /*0026*/ 	.short	(.L_7 - .L_6)
	.align		4
.L_6:
        /*0028*/ 	.word	index@(_Z25findRepresentationsKernelPlP14Representationi)
        /*002c*/ 	.word	0x00000000
.L_7:


//--------------------- .nv.compat                --------------------------
	.section	.nv.compat,"",@"SHT_CUDA_COMPAT_INFO"
	.align	4
        /*0000*/ 	.byte	0x02, 0x09, 0x00, 0x00, 0x02, 0x02, 0x01, 0x00, 0x02, 0x05, 0x05, 0x00, 0x03, 0x07, 0x01, 0x01
        /*0010*/ 	.byte	0x02, 0x03, 0x00, 0x00, 0x02, 0x06, 0x01, 0x00, 0x04, 0x0b, 0x08, 0x00, 0x01, 0x00, 0x00, 0x00
        /*0020*/ 	.byte	0x00, 0x00, 0x00, 0x00


//--------------------- .nv.info._Z25findRepresentationsKernelPlP14Representationi --------------------------
	.section	.nv.info._Z25findRepresentationsKernelPlP14Representationi,"",@"SHT_CUDA_INFO"
	.sectionflags	@""
	.align	4


	//----- nvinfo : EIATTR_CUDA_API_VERSION
	.align		4
        /*0000*/ 	.byte	0x04, 0x37
        /*0002*/ 	.short	(.L_9 - .L_8)
.L_8:
        /*0004*/ 	.word	0x00000082


	//----- nvinfo : EIATTR_KPARAM_INFO
	.align		4
.L_9:
        /*0008*/ 	.byte	0x04, 0x17
        /*000a*/ 	.short	(.L_11 - .L_10)
.L_10:
        /*000c*/ 	.word	0x00000000
        /*0010*/ 	.short	0x0002
        /*0012*/ 	.short	0x0010
        /*0014*/ 	.byte	0x00, 0xf0, 0x11, 0x00


	//----- nvinfo : EIATTR_KPARAM_INFO
	.align		4
.L_11:
        /*0018*/ 	.byte	0x04, 0x17
        /*001a*/ 	.short	(.L_13 - .L_12)
.L_12:
        /*001c*/ 	.word	0x00000000
        /*0020*/ 	.short	0x0001
        /*0022*/ 	.short	0x0008
        /*0024*/ 	.byte	0x00, 0xf5, 0x21, 0x00


	//----- nvinfo : EIATTR_KPARAM_INFO
	.align		4
.L_13:
        /*0028*/ 	.byte	0x04, 0x17
        /*002a*/ 	.short	(.L_15 - .L_14)
.L_14:
        /*002c*/ 	.word	0x00000000
        /*0030*/ 	.short	0x0000
        /*0032*/ 	.short	0x0000
        /*0034*/ 	.byte	0x00, 0xf5, 0x21, 0x00


	//----- nvinfo : EIATTR_SPARSE_MMA_MASK
	.align		4
.L_15:
        /*0038*/ 	.byte	0x03, 0x50
        /*003a*/ 	.short	0x0000


	//----- nvinfo : EIATTR_MAXREG_COUNT
	.align		4
        /*003c*/ 	.byte	0x03, 0x1b
        /*003e*/ 	.short	0x00ff


	//----- nvinfo : EIATTR_MERCURY_ISA_VERSION
	.align		4
        /*0040*/ 	.byte	0x03, 0x5f
        /*0042*/ 	.short	0x0101


	//----- nvinfo : EIATTR_VRC_CTA_INIT_COUNT
	.align		4
        /*0044*/ 	.byte	0x02, 0x4a
	.zero		1
	.zero		1


	//----- nvinfo : EIATTR_EXIT_INSTR_OFFSETS
	.align		4
        /*0048*/ 	.byte	0x04, 0x1c
        /*004a*/ 	.short	(.L_17 - .L_16)


	//   ....[0]....
.L_16:
        /*004c*/ 	.word	0x00000070


	//   ....[1]....
        /*0050*/ 	.word	0x00001700


	//----- nvinfo : EIATTR_CRS_STACK_SIZE
	.align		4
.L_17:
        /*0054*/ 	.byte	0x04, 0x1e
        /*0056*/ 	.short	(.L_19 - .L_18)
.L_18:
        /*0058*/ 	.word	0x00000000


	//----- nvinfo : EIATTR_CBANK_PARAM_SIZE
	.align		4
.L_19:
        /*005c*/ 	.byte	0x03, 0x19
        /*005e*/ 	.short	0x0014


	//----- nvinfo : EIATTR_PARAM_CBANK
	.align		4
        /*0060*/ 	.byte	0x04, 0x0a
        /*0062*/ 	.short	(.L_21 - .L_20)
	.align		4
.L_20:
        /*0064*/ 	.word	index@(.nv.constant0._Z25findRepresentationsKernelPlP14Representationi)
        /*0068*/ 	.short	0x0380
        /*006a*/ 	.short	0x0014


	//----- nvinfo : EIATTR_SW_WAR
	.align		4
.L_21:
        /*006c*/ 	.byte	0x04, 0x36
        /*006e*/ 	.short	(.L_23 - .L_22)
.L_22:
        /*0070*/ 	.word	0x00000008
.L_23:


//--------------------- .nv.callgraph             --------------------------
	.section	.nv.callgraph,"",@"SHT_CUDA_CALLGRAPH"
	.align	4
	.sectionentsize	8
	.align		4
        /*0000*/ 	.word	0x00000000
	.align		4
        /*0004*/ 	.word	0xffffffff
	.align		4
        /*0008*/ 	.word	0x00000000
	.align		4
        /*000c*/ 	.word	0xfffffffe
	.align		4
        /*0010*/ 	.word	0x00000000
	.align		4
        /*0014*/ 	.word	0xfffffffd
	.align		4
        /*0018*/ 	.word	0x00000000
	.align		4
        /*001c*/ 	.word	0xfffffffc


//--------------------- .text._Z25findRepresentationsKernelPlP14Representationi --------------------------
	.section	.text._Z25findRepresentationsKernelPlP14Representationi,"ax",@progbits
	.align	128
        .global         _Z25findRepresentationsKernelPlP14Representationi
        .type           _Z25findRepresentationsKernelPlP14Representationi,@function
        .size           _Z25findRepresentationsKernelPlP14Representationi,(.L_x_35 - _Z25findRepresentationsKernelPlP14Representationi)
        .other          _Z25findRepresentationsKernelPlP14Representationi,@"STO_CUDA_ENTRY STV_DEFAULT"
_Z25findRepresentationsKernelPlP14Representationi:
.text._Z25findRepresentationsKernelPlP14Representationi:
[----:B------:R-:W-:Y:S01]  /*0000*/  LDC R1, c[0x0][0x37c] ;  /* 0x0000df00ff017b82 */ /* 0x000fe20000000800 */
[----:B------:R-:W0:Y:S07]  /*0010*/  S2R R3, SR_TID.X ;  /* 0x0000000000037919 */ /* 0x000e2e0000002100 */
[----:B------:R-:W0:Y:S01]  /*0020*/  S2UR UR4, SR_CTAID.X ;  /* 0x00000000000479c3 */ /* 0x000e220000002500 */
[----:B------:R-:W1:Y:S07]  /*0030*/  LDCU UR5, c[0x0][0x390] ;  /* 0x00007200ff0577ac */ /* 0x000e6e0008000800 */
[----:B------:R-:W0:Y:S02]  /*0040*/  LDC R0, c[0x0][0x360] ;  /* 0x0000d800ff007b82 */ /* 0x000e240000000800 */
[----:B0-----:R-:W-:-:S05]  /*0050*/  IMAD R0, R0, UR4, R3 ;  /* 0x0000000400007c24 */ /* 0x001fca000f8e0203 */
[----:B-1----:R-:W-:-:S13]  /*0060*/  ISETP.GE.AND P0, PT, R0, UR5, PT ;  /* 0x0000000500007c0c */ /* 0x002fda000bf06270 */
[----:B------:R-:W-:Y:S05]  /*0070*/  @P0 EXIT ;  /* 0x000000000000094d */ /* 0x000fea0003800000 */
[----:B------:R-:W0:Y:S01]  /*0080*/  LDC.64 R30, c[0x0][0x380] ;  /* 0x0000e000ff1e7b82 */ /* 0x000e220000000a00 */
[----:B------:R-:W1:Y:S01]  /*0090*/  LDCU.64 UR4, c[0x0][0x358] ;  /* 0x00006b00ff0477ac */ /* 0x000e620008000a00 */
[----:B0-----:R-:W-:-:S06]  /*00a0*/  IMAD.WIDE R30, R0, 0x8, R30 ;  /* 0x00000008001e7825 */ /* 0x001fcc00078e021e */
[----:B-1----:R-:W2:Y:S01]  /*00b0*/  LDG.E.64 R30, desc[UR4][R30.64] ;  /* 0x000000041e1e7981 */ /* 0x002ea2000c1e1b00 */
[----:B------:R-:W-:Y:S01]  /*00c0*/  IMAD.MOV.U32 R6, RZ, RZ, 0x0 ;  /* 0x00000000ff067424 */ /* 0x000fe200078e00ff */
[----:B------:R-:W-:Y:S01]  /*00d0*/  BSSY.RECONVERGENT B1, `(.L_x_0) ;  /* 0x0000019000017945 */ /* 0x000fe20003800200 */
[----:B------:R-:W-:Y:S01]  /*00e0*/  IMAD.MOV.U32 R7, RZ, RZ, 0x3fd80000 ;  /* 0x3fd80000ff077424 */ /* 0x000fe200078e00ff */
[----:B--2---:R-:W0:Y:S08]  /*00f0*/  I2F.F64.S64 R16, R30 ;  /* 0x0000001e00107312 */ /* 0x004e300000301c00 */
[----:B0-----:R-:W0:Y:S01]  /*0100*/  MUFU.RSQ64H R3, R17 ;  /* 0x0000001100037308 */ /* 0x001e220000001c00 */
[----:B------:R-:W-:-:S05]  /*0110*/  VIADD R2, R17, 0xfcb00000 ;  /* 0xfcb0000011027836 */ /* 0x000fca0000000000 */
[----:B------:R-:W-:Y:S01]  /*0120*/  ISETP.GE.U32.AND P0, PT, R2, 0x7ca00000, PT ;  /* 0x7ca000000200780c */ /* 0x000fe20003f06070 */
[----:B0-----:R-:W-:-:S08]  /*0130*/  DMUL R4, R2, R2 ;  /* 0x0000000202047228 */ /* 0x001fd00000000000 */
[----:B------:R-:W-:-:S08]  /*0140*/  DFMA R4, R16, -R4, 1 ;  /* 0x3ff000001004742b */ /* 0x000fd00000000804 */
[----:B------:R-:W-:Y:S02]  /*0150*/  DFMA R6, R4, R6, 0.5 ;  /* 0x3fe000000406742b */ /* 0x000fe40000000006 */
[----:B------:R-:W-:-:S08]  /*0160*/  DMUL R4, R2, R4 ;  /* 0x0000000402047228 */ /* 0x000fd00000000000 */
[----:B------:R-:W-:-:S08]  /*0170*/  DFMA R10, R6, R4, R2 ;  /* 0x00000004060a722b */ /* 0x000fd00000000002 */
[----:B------:R-:W-:Y:S02]  /*0180*/  DMUL R8, R16, R10 ;  /* 0x0000000a10087228 */ /* 0x000fe40000000000 */
[----:B------:R-:W-:Y:S01]  /*0190*/  IADD3 R5, PT, PT, R11, -0x100000, RZ ;  /* 0xfff000000b057810 */ /* 0x000fe20007ffe0ff */
[----:B------:R-:W-:-:S05]  /*01a0*/  IMAD.MOV.U32 R4, RZ, RZ, R10 ;  /* 0x000000ffff047224 */ /* 0x000fca00078e000a */
[----:B------:R-:W-:-:S08]  /*01b0*/  DFMA R14, R8, -R8, R16 ;  /* 0x80000008080e722b */ /* 0x000fd00000000010 */
[----:B------:R-:W-:Y:S01]  /*01c0*/  DFMA R28, R14, R4, R8 ;  /* 0x000000040e1c722b */ /* 0x000fe20000000008 */
[----:B------:R-:W-:Y:S10]  /*01d0*/  @!P0 BRA `(.L_x_1) ;  /* 0x0000000000208947 */ /* 0x000ff40003800000 */
[----:B------:R-:W-:Y:S01]  /*01e0*/  IMAD.MOV.U32 R32, RZ, RZ, R16 ;  /* 0x000000ffff207224 */ /* 0x000fe200078e0010 */
[----:B------:R-:W-:Y:S01]  /*01f0*/  MOV R16, R2 ;  /* 0x0000000200107202 */ /* 0x000fe20000000f00 */
[----:B------:R-:W-:Y:S01]  /*0200*/  IMAD.MOV.U32 R3, RZ, RZ, R9 ;  /* 0x000000ffff037224 */ /* 0x000fe200078e0009 */
[----:B------:R-:W-:Y:S01]  /*0210*/  MOV R2, 0x240 ;  /* 0x0000024000027802 */ /* 0x000fe20000000f00 */
[----:B------:R-:W-:-:S07]  /*0220*/  IMAD.MOV.U32 R11, RZ, RZ, R5 ;  /* 0x000000ffff0b7224 */ /* 0x000fce00078e0005 */
[----:B------:R-:W-:Y:S05]  /*0230*/  CALL.REL.NOINC `($__internal_0_$__cuda_sm20_dsqrt_rn_f64_mediumpath_v1) ;  /* 0x0000001400347944 */ /* 0x000fea0003c00000 */
[----:B------:R-:W-:Y:S02]  /*0240*/  IMAD.MOV.U32 R28, RZ, RZ, R8 ;  /* 0x000000ffff1c7224 */ /* 0x000fe400078e0008 */
[----:B------:R-:W-:-:S07]  /*0250*/  IMAD.MOV.U32 R29, RZ, RZ, R9 ;  /* 0x000000ffff1d7224 */ /* 0x000fce00078e0009 */
.L_x_1:
[----:B------:R-:W-:Y:S05]  /*0260*/  BSYNC.RECONVERGENT B1 ;  /* 0x0000000000017941 */ /* 0x000fea0003800200 */
.L_x_0:
[----:B------:R-:W0:Y:S01]  /*0270*/  F2I.S64.F64.TRUNC R28, R28 ;  /* 0x0000001c001c7311 */ /* 0x000e22000030d900 */
[----:B------:R-:W-:Y:S01]  /*0280*/  BSSY.RECONVERGENT B1, `(.L_x_2) ;  /* 0x000013e000017945 */ /* 0x000fe20003800200 */
[----:B------:R-:W-:Y:S02]  /*0290*/  CS2R R10, SRZ ;  /* 0x00000000000a7805 */ /* 0x000fe4000001ff00 */
[----:B------:R-:W-:Y:S01]  /*02a0*/  CS2R R12, SRZ ;  /* 0x00000000000c7805 */ /* 0x000fe2000001ff00 */
[-C--:B0-----:R-:W-:Y:S02]  /*02b0*/  IMAD R5, R29, R28.reuse, RZ ;  /* 0x0000001c1d057224 */ /* 0x081fe400078e02ff */
[----:B------:R-:W-:-:S04]  /*02c0*/  IMAD.WIDE.U32 R2, R28, R28, RZ ;  /* 0x0000001c1c027225 */ /* 0x000fc800078e00ff */
[----:B------:R-:W-:Y:S01]  /*02d0*/  IMAD R5, R28, R29, R5 ;  /* 0x0000001d1c057224 */ /* 0x000fe200078e0205 */
[----:B------:R-:W-:Y:S01]  /*02e0*/  ISETP.NE.U32.AND P0, PT, R2, R30, PT ;  /* 0x0000001e0200720c */ /* 0x000fe20003f05070 */
[----:B------:R-:W-:Y:S02]  /*02f0*/  IMAD.MOV.U32 R6, RZ, RZ, R28 ;  /* 0x000000ffff067224 */ /* 0x000fe400078e001c */
[----:B------:R-:W-:Y:S01]  /*0300*/  IMAD.MOV.U32 R7, RZ, RZ, R29 ;  /* 0x000000ffff077224 */ /* 0x000fe200078e001d */
[----:B------:R-:W-:Y:S02]  /*0310*/  IADD3 R3, PT, PT, R3, R5, RZ ;  /* 0x0000000503037210 */ /* 0x000fe40007ffe0ff */
[----:B------:R-:W-:Y:S02]  /*0320*/  CS2R R4, SRZ ;  /* 0x0000000000047805 */ /* 0x000fe4000001ff00 */
[----:B------:R-:W-:-:S13]  /*0330*/  ISETP.NE.AND.EX P0, PT, R3, R31, PT, P0 ;  /* 0x0000001f0300720c */ /* 0x000fda0003f05300 */
[----:B------:R-:W-:Y:S05]  /*0340*/  @!P0 BRA `(.L_x_3) ;  /* 0x0000001000c48947 */ /* 0x000fea0003800000 */
[----:B------:R-:W-:Y:S02]  /*0350*/  ISETP.GE.AND P0, PT, R29, RZ, PT ;  /* 0x000000ff1d00720c */ /* 0x000fe40003f06270 */
[----:B------:R-:W-:Y:S02]  /*0360*/  CS2R R10, SRZ ;  /* 0x00000000000a7805 */ /* 0x000fe4000001ff00 */
[----:B------:R-:W-:-:S09]  /*0370*/  CS2R R6, SRZ ;  /* 0x0000000000067805 */ /* 0x000fd2000001ff00 */
[----:B------:R-:W-:Y:S05]  /*0380*/  @!P0 BRA `(.L_x_3) ;  /* 0x0000001000b48947 */ /* 0x000fea0003800000 */
[----:B------:R-:W-:Y:S01]  /*0390*/  BSSY.RELIABLE B2, `(.L_x_4) ;  /* 0x0000034000027945 */ /* 0x000fe20003800100 */
[----:B------:R-:W-:-:S07]  /*03a0*/  CS2R R6, SRZ ;  /* 0x0000000000067805 */ /* 0x000fce000001ff00 */
.L_x_7:
[----:B------:R-:W-:Y:S01]  /*03b0*/  IADD3 R13, P0, PT, RZ, -R6, RZ ;  /* 0x80000006ff0d7210 */ /* 0x000fe20007f1e0ff */
[----:B------:R-:W-:Y:S01]  /*03c0*/  IMAD.MOV.U32 R9, RZ, RZ, 0x3fd80000 ;  /* 0x3fd80000ff097424 */ /* 0x000fe200078e00ff */
[----:B------:R-:W-:Y:S01]  /*03d0*/  MOV R8, 0x0 ;  /* 0x0000000000087802 */ /* 0x000fe20000000f00 */
[----:B------:R-:W-:Y:S02]  /*03e0*/  BSSY.RECONVERGENT B3, `(.L_x_5) ;  /* 0x000001c000037945 */ /* 0x000fe40003800200 */
[----:B------:R-:W-:Y:S02]  /*03f0*/  IMAD.X R3, RZ, RZ, ~R7, P0 ;  /* 0x000000ffff037224 */ /* 0x000fe400000e0e07 */
[----:B------:R-:W-:-:S04]  /*0400*/  IMAD.WIDE.U32 R4, R6, R13, R30 ;  /* 0x0000000d06047225 */ /* 0x000fc800078e001e */
[----:B------:R-:W-:Y:S02]  /*0410*/  IMAD R2, R3, R6, RZ ;  /* 0x0000000603027224 */ /* 0x000fe400078e02ff */
[----:B------:R-:W-:Y:S02]  /*0420*/  IMAD.MOV.U32 R12, RZ, RZ, R4 ;  /* 0x000000ffff0c7224 */ /* 0x000fe400078e0004 */
[----:B------:R-:W-:-:S05]  /*0430*/  IMAD R13, R7, R13, R2 ;  /* 0x0000000d070d7224 */ /* 0x000fca00078e0202 */
[----:B------:R-:W-:-:S04]  /*0440*/  IADD3 R13, PT, PT, R5, R13, RZ ;  /* 0x0000000d050d7210 */ /* 0x000fc80007ffe0ff */
[----:B------:R-:W0:Y:S08]  /*0450*/  I2F.F64.S64 R32, R12 ;  /* 0x0000000c00207312 */ /* 0x000e300000301c00 */
        /* <DEDUP_REMOVED lines=9> */
[----:B------:R-:W-:Y:S01]  /*04f0*/  VIADD R11, R3, 0xfff00000 ;  /* 0xfff00000030b7836 */ /* 0x000fe20000000000 */
[----:B------:R-:W-:-:S05]  /*0500*/  MOV R10, R2 ;  /* 0x00000002000a7202 */ /* 0x000fca0000000f00 */
        /* <DEDUP_REMOVED lines=9> */
.L_x_6:
[----:B------:R-:W-:Y:S05]  /*05a0*/  BSYNC.RECONVERGENT B3 ;  /* 0x0000000000037941 */ /* 0x000fea0003800200 */
.L_x_5:
[----:B------:R-:W0:Y:S01]  /*05b0*/  F2I.S64.F64.TRUNC R8, R8 ;  /* 0x0000000800087311 */ /* 0x000e22000030d900 */
[----:B------:R-:W-:Y:S01]  /*05c0*/  CS2R R10, SRZ ;  /* 0x00000000000a7805 */ /* 0x000fe2000001ff00 */
[-C--:B0-----:R-:W-:Y:S02]  /*05d0*/  IMAD R5, R9, R8.reuse, RZ ;  /* 0x0000000809057224 */ /* 0x081fe400078e02ff */
[----:B------:R-:W-:-:S04]  /*05e0*/  IMAD.WIDE.U32 R2, R8, R8, RZ ;  /* 0x0000000808027225 */ /* 0x000fc800078e00ff */
[----:B------:R-:W-:Y:S01]  /*05f0*/  IMAD R5, R8, R9, R5 ;  /* 0x0000000908057224 */ /* 0x000fe200078e0205 */
[----:B------:R-:W-:Y:S02]  /*0600*/  ISETP.NE.U32.AND P0, PT, R2, R4, PT ;  /* 0x000000040200720c */ /* 0x000fe40003f05070 */
[----:B------:R-:W-:Y:S01]  /*0610*/  MOV R4, R8 ;  /* 0x0000000800047202 */ /* 0x000fe20000000f00 */
[----:B------:R-:W-:Y:S02]  /*0620*/  IMAD.IADD R3, R3, 0x1, R5 ;  /* 0x0000000103037824 */ /* 0x000fe400078e0205 */
[----:B------:R-:W-:-:S03]  /*0630*/  IMAD.MOV.U32 R5, RZ, RZ, R9 ;  /* 0x000000ffff057224 */ /* 0x000fc600078e0009 */
[----:B------:R-:W-:Y:S02]  /*0640*/  ISETP.NE.AND.EX P0, PT, R3, R13, PT, P0 ;  /* 0x0000000d0300720c */ /* 0x000fe40003f05300 */
[----:B------:R-:W-:-:S11]  /*0650*/  CS2R R12, SRZ ;  /* 0x00000000000c7805 */ /* 0x000fd6000001ff00 */
[----:B------:R-:W-:Y:S05]  /*0660*/  @!P0 BREAK.RELIABLE B2 ;  /* 0x0000000000028942 */ /* 0x000fea0003800100 */
[----:B------:R-:W-:Y:S05]  /*0670*/  @!P0 BRA `(.L_x_3) ;  /* 0x0000000c00f88947 */ /* 0x000fea0003800000 */
[C---:B------:R-:W-:Y:S02]  /*0680*/  ISETP.NE.U32.AND P0, PT, R6.reuse, R28, PT ;  /* 0x0000001c0600720c */ /* 0x040fe40003f05070 */
[----:B------:R-:W-:Y:S02]  /*0690*/  IADD3 R6, P1, PT, R6, 0x1, RZ ;  /* 0x0000000106067810 */ /* 0x000fe40007f3e0ff */
[----:B------:R-:W-:-:S03]  /*06a0*/  ISETP.NE.AND.EX P0, PT, R7, R29, PT, P0 ;  /* 0x0000001d0700720c */ /* 0x000fc60003f05300 */
[----:B------:R-:W-:-:S10]  /*06b0*/  IMAD.X R7, RZ, RZ, R7, P1 ;  /* 0x000000ffff077224 */ /* 0x000fd400008e0607 */
[----:B------:R-:W-:Y:S05]  /*06c0*/  @P0 BRA `(.L_x_7) ;  /* 0xfffffffc00380947 */ /* 0x000fea000383ffff */
[----:B------:R-:W-:Y:S05]  /*06d0*/  BSYNC.RELIABLE B2 ;  /* 0x0000000000027941 */ /* 0x000fea0003800100 */
.L_x_4:
[----:B------:R-:W-:Y:S01]  /*06e0*/  BSSY.RELIABLE B2, `(.L_x_8) ;  /* 0x0000060000027945 */ /* 0x000fe20003800100 */
[----:B------:R-:W-:-:S07]  /*06f0*/  CS2R R6, SRZ ;  /* 0x0000000000067805 */ /* 0x000fce000001ff00 */
.L_x_16:
[----:B------:R-:W-:Y:S01]  /*0700*/  IADD3 R3, P0, PT, RZ, -R6, RZ ;  /* 0x80000006ff037210 */ /* 0x000fe20007f1e0ff */
[----:B------:R-:W-:Y:S01]  /*0710*/  IMAD.MOV.U32 R4, RZ, RZ, 0x0 ;  /* 0x00000000ff047424 */ /* 0x000fe200078e00ff */
[----:B------:R-:W-:Y:S02]  /*0720*/  BSSY.RECONVERGENT B3, `(.L_x_9) ;  /* 0x000001d000037945 */ /* 0x000fe40003800200 */
[----:B------:R-:W-:Y:S01]  /*0730*/  IADD3.X R5, PT, PT, RZ, ~R7, RZ, P0, !PT ;  /* 0x80000007ff057210 */ /* 0x000fe200007fe4ff */
[----:B------:R-:W-:-:S04]  /*0740*/  IMAD.WIDE.U32 R22, R6, R3, R30 ;  /* 0x0000000306167225 */ /* 0x000fc800078e001e */
[----:B------:R-:W-:Y:S02]  /*0750*/  IMAD R2, R5, R6, RZ ;  /* 0x0000000605027224 */ /* 0x000fe400078e02ff */
[----:B------:R-:W-:Y:S02]  /*0760*/  IMAD.MOV.U32 R20, RZ, RZ, R22 ;  /* 0x000000ffff147224 */ /* 0x000fe400078e0016 */
[----:B------:R-:W-:Y:S02]  /*0770*/  IMAD R3, R7, R3, R2 ;  /* 0x0000000307037224 */ /* 0x000fe400078e0202 */
[----:B------:R-:W-:Y:S02]  /*0780*/  IMAD.MOV.U32 R5, RZ, RZ, 0x3fd80000 ;  /* 0x3fd80000ff057424 */ /* 0x000fe400078e00ff */
[----:B------:R-:W-:-:S04]  /*0790*/  IMAD.IADD R21, R3, 0x1, R23 ;  /* 0x0000000103157824 */ /* 0x000fc800078e0217 */
[----:B------:R-:W0:Y:S08]  /*07a0*/  I2F.F64.S64 R32, R20 ;  /* 0x0000001400207312 */ /* 0x000e300000301c00 */
[----:B0-----:R-:W0:Y:S01]  /*07b0*/  MUFU.RSQ64H R17, R33 ;  /* 0x0000002100117308 */ /* 0x001e220000001c00 */
[----:B------:R-:W-:-:S04]  /*07c0*/  IADD3 R16, PT, PT, R33, -0x3500000, RZ ;  /* 0xfcb0000021107810 */ /* 0x000fc80007ffe0ff */
[----:B------:R-:W-:Y:S02]  /*07d0*/  ISETP.GE.U32.AND P0, PT, R16, 0x7ca00000, PT ;  /* 0x7ca000001000780c */ /* 0x000fe40003f06070 */
        /* <DEDUP_REMOVED lines=17> */
.L_x_10:
[----:B------:R-:W-:Y:S05]  /*08f0*/  BSYNC.RECONVERGENT B3 ;  /* 0x0000000000037941 */ /* 0x000fea0003800200 */
.L_x_9:
[----:B------:R-:W0:Y:S01]  /*0900*/  F2I.S64.F64.TRUNC R18, R8 ;  /* 0x0000000800127311 */ /* 0x000e22000030d900 */
[----:B------:R-:W-:Y:S01]  /*0910*/  BSSY.RELIABLE B3, `(.L_x_11) ;  /* 0x0000037000037945 */ /* 0x000fe20003800100 */
[----:B0-----:R-:W-:-:S13]  /*0920*/  ISETP.GE.AND P0, PT, R19, RZ, PT ;  /* 0x000000ff1300720c */ /* 0x001fda0003f06270 */
[----:B------:R-:W-:Y:S05]  /*0930*/  @!P0 BRA `(.L_x_12) ;  /* 0x0000000000d08947 */ /* 0x000fea0003800000 */
[----:B------:R-:W-:-:S07]  /*0940*/  CS2R R4, SRZ ;  /* 0x0000000000047805 */ /* 0x000fce000001ff00 */
.L_x_15:
[----:B------:R-:W-:Y:S01]  /*0950*/  IADD3 R25, P0, PT, RZ, -R4, RZ ;  /* 0x80000004ff197210 */ /* 0x000fe20007f1e0ff */
[----:B------:R-:W-:Y:S01]  /*0960*/  IMAD.MOV.U32 R12, RZ, RZ, R22 ;  /* 0x000000ffff0c7224 */ /* 0x000fe200078e0016 */
[----:B------:R-:W-:Y:S01]  /*0970*/  MOV R8, 0x0 ;  /* 0x0000000000087802 */ /* 0x000fe20000000f00 */
[----:B------:R-:W-:Y:S01]  /*0980*/  IMAD.MOV.U32 R13, RZ, RZ, R21 ;  /* 0x000000ffff0d7224 */ /* 0x000fe200078e0015 */
[----:B------:R-:W-:Y:S01]  /*0990*/  IADD3.X R3, PT, PT, RZ, ~R5, RZ, P0, !PT ;  /* 0x80000005ff037210 */ /* 0x000fe200007fe4ff */
[----:B------:R-:W-:Y:S01]  /*09a0*/  IMAD.MOV.U32 R9, RZ, RZ, 0x3fd80000 ;  /* 0x3fd80000ff097424 */ /* 0x000fe200078e00ff */
[----:B------:R-:W-:Y:S01]  /*09b0*/  BSSY.RECONVERGENT B4, `(.L_x_13) ;  /* 0x000001a000047945 */ /* 0x000fe20003800200 */
        /* <DEDUP_REMOVED lines=20> */
[----:B------:R-:W-:Y:S01]  /*0b00*/  MOV R8, R2 ;  /* 0x0000000200087202 */ /* 0x000fe20000000f00 */
[----:B------:R-:W-:Y:S01]  /*0b10*/  IMAD.MOV.U32 R10, RZ, RZ, R26 ;  /* 0x000000ffff0a7224 */ /* 0x000fe200078e001a */
[----:B------:R-:W-:Y:S01]  /*0b20*/  MOV R2, 0xb50 ;  /* 0x00000b5000027802 */ /* 0x000fe20000000f00 */
[----:B------:R-:W-:-:S07]  /*0b30*/  IMAD.MOV.U32 R17, RZ, RZ, R33 ;  /* 0x000000ffff117224 */ /* 0x000fce00078e0021 */
[----:B------:R-:W-:Y:S05]  /*0b40*/  CALL.REL.NOINC `($__internal_0_$__cuda_sm20_dsqrt_rn_f64_mediumpath_v1) ;  /* 0x0000000800f07944 */ /* 0x000fea0003c00000 */
.L_x_14:
[----:B------:R-:W-:Y:S05]  /*0b50*/  BSYNC.RECONVERGENT B4 ;  /* 0x0000000000047941 */ /* 0x000fea0003800200 */
.L_x_13:
[----:B------:R-:W0:Y:S02]  /*0b60*/  F2I.S64.F64.TRUNC R8, R8 ;  /* 0x0000000800087311 */ /* 0x000e24000030d900 */
[-C--:B0-----:R-:W-:Y:S01]  /*0b70*/  IMAD R11, R9, R8.reuse, RZ ;  /* 0x00000008090b7224 */ /* 0x081fe200078e02ff */
[----:B------:R-:W-:Y:S01]  /*0b80*/  MOV R13, R9 ;  /* 0x00000009000d7202 */ /* 0x000fe20000000f00 */
[----:B------:R-:W-:-:S04]  /*0b90*/  IMAD.WIDE.U32 R2, R8, R8, RZ ;  /* 0x0000000808027225 */ /* 0x000fc800078e00ff */
[----:B------:R-:W-:Y:S01]  /*0ba0*/  IMAD R11, R8, R9, R11 ;  /* 0x00000009080b7224 */ /* 0x000fe200078e020b */
[----:B------:R-:W-:Y:S01]  /*0bb0*/  ISETP.NE.U32.AND P0, PT, R2, R12, PT ;  /* 0x0000000c0200720c */ /* 0x000fe20003f05070 */
[----:B------:R-:W-:Y:S02]  /*0bc0*/  IMAD.MOV.U32 R12, RZ, RZ, R8 ;  /* 0x000000ffff0c7224 */ /* 0x000fe400078e0008 */
[----:B------:R-:W-:Y:S01]  /*0bd0*/  IMAD.IADD R3, R3, 0x1, R11 ;  /* 0x0000000103037824 */ /* 0x000fe200078e020b */
[----:B------:R-:W-:-:S04]  /*0be0*/  CS2R R10, SRZ ;  /* 0x00000000000a7805 */ /* 0x000fc8000001ff00 */
[----:B------:R-:W-:-:S13]  /*0bf0*/  ISETP.NE.AND.EX P0, PT, R3, R25, PT, P0 ;  /* 0x000000190300720c */ /* 0x000fda0003f05300 */
[----:B------:R-:W-:Y:S05]  /*0c00*/  @!P0 BREAK.RELIABLE B3 ;  /* 0x0000000000038942 */ /* 0x000fea0003800100 */
[----:B------:R-:W-:Y:S05]  /*0c10*/  @!P0 BREAK.RELIABLE B2 ;  /* 0x0000000000028942 */ /* 0x000fea0003800100 */
[----:B------:R-:W-:Y:S05]  /*0c20*/  @!P0 BRA `(.L_x_3) ;  /* 0x00000008008c8947 */ /* 0x000fea0003800000 */
[C---:B------:R-:W-:Y:S02]  /*0c30*/  ISETP.NE.U32.AND P0, PT, R4.reuse, R18, PT ;  /* 0x000000120400720c */ /* 0x040fe40003f05070 */
[----:B------:R-:W-:Y:S02]  /*0c40*/  IADD3 R4, P1, PT, R4, 0x1, RZ ;  /* 0x0000000104047810 */ /* 0x000fe40007f3e0ff */
[----:B------:R-:W-:-:S03]  /*0c50*/  ISETP.NE.AND.EX P0, PT, R5, R19, PT, P0 ;  /* 0x000000130500720c */ /* 0x000fc60003f05300 */
[----:B------:R-:W-:-:S10]  /*0c60*/  IMAD.X R5, RZ, RZ, R5, P1 ;  /* 0x000000ffff057224 */ /* 0x000fd400008e0605 */
[----:B------:R-:W-:Y:S05]  /*0c70*/  @P0 BRA `(.L_x_15) ;  /* 0xfffffffc00340947 */ /* 0x000fea000383ffff */
.L_x_12:
[----:B------:R-:W-:Y:S05]  /*0c80*/  BSYNC.RELIABLE B3 ;  /* 0x0000000000037941 */ /* 0x000fea0003800100 */
.L_x_11:
[C---:B------:R-:W-:Y:S02]  /*0c90*/  ISETP.NE.U32.AND P0, PT, R6.reuse, R28, PT ;  /* 0x0000001c0600720c */ /* 0x040fe40003f05070 */
[----:B------:R-:W-:Y:S02]  /*0ca0*/  IADD3 R6, P1, PT, R6, 0x1, RZ ;  /* 0x0000000106067810 */ /* 0x000fe40007f3e0ff */
[----:B------:R-:W-:-:S03]  /*0cb0*/  ISETP.NE.AND.EX P0, PT, R7, R29, PT, P0 ;  /* 0x0000001d0700720c */ /* 0x000fc60003f05300 */
[----:B------:R-:W-:-:S10]  /*0cc0*/  IMAD.X R7, RZ, RZ, R7, P1 ;  /* 0x000000ffff077224 */ /* 0x000fd400008e0607 */
[----:B------:R-:W-:Y:S05]  /*0cd0*/  @P0 BRA `(.L_x_16) ;  /* 0xfffffff800880947 */ /* 0x000fea000383ffff */
[----:B------:R-:W-:Y:S05]  /*0ce0*/  BSYNC.RELIABLE B2 ;  /* 0x0000000000027941 */ /* 0x000fea0003800100 */
.L_x_8:
[----:B------:R-:W-:-:S07]  /*0cf0*/  CS2R R12, SRZ ;  /* 0x00000000000c7805 */ /* 0x000fce000001ff00 */
.L_x_29:
[-C--:B------:R-:W-:Y:S01]  /*0d00*/  IMAD R2, R13, R12.reuse, RZ ;  /* 0x0000000c0d027224 */ /* 0x080fe200078e02ff */
[----:B------:R-:W-:Y:S01]  /*0d10*/  MOV R6, 0x0 ;  /* 0x0000000000067802 */ /* 0x000fe20000000f00 */
[C---:B------:R-:W-:Y:S01]  /*0d20*/  IMAD.WIDE.U32 R26, R12.reuse, R12, RZ ;  /* 0x0000000c0c1a7225 */ /* 0x040fe200078e00ff */
[----:B------:R-:W-:Y:S03]  /*0d30*/  BSSY.RECONVERGENT B2, `(.L_x_17) ;  /* 0x000001f000027945 */ /* 0x000fe60003800200 */
[----:B------:R-:W-:Y:S01]  /*0d40*/  IMAD R33, R12, R13, R2 ;  /* 0x0000000d0c217224 */ /* 0x000fe200078e0202 */
[----:B------:R-:W-:Y:S01]  /*0d50*/  IADD3 R24, P0, PT, R30, -R26, RZ ;  /* 0x8000001a1e187210 */ /* 0x000fe20007f1e0ff */
[----:B------:R-:W-:-:S03]  /*0d60*/  IMAD.MOV.U32 R7, RZ, RZ, 0x3fd80000 ;  /* 0x3fd80000ff077424 */ /* 0x000fc600078e00ff */
[----:B------:R-:W-:-:S05]  /*0d70*/  IADD3 R33, PT, PT, R27, R33, RZ ;  /* 0x000000211b217210 */ /* 0x000fca0007ffe0ff */
[----:B------:R-:W-:-:S04]  /*0d80*/  IMAD.X R25, R31, 0x1, ~R33, P0 ;  /* 0x000000011f197824 */ /* 0x000fc800000e0e21 */
        /* <DEDUP_REMOVED lines=8> */
[----:B------:R-:W-:Y:S01]  /*0e10*/  DFMA R4, R6, R4, R16 ;  /* 0x000000040604722b */ /* 0x000fe20000000010 */
[----:B------:R-:W-:Y:S02]  /*0e20*/  IMAD.MOV.U32 R7, RZ, RZ, R13 ;  /* 0x000000ffff077224 */ /* 0x000fe400078e000d */
[----:B------:R-:W-:-:S05]  /*0e30*/  IMAD.MOV.U32 R6, RZ, RZ, R12 ;  /* 0x000000ffff067224 */ /* 0x000fca00078e000c */
        /* <DEDUP_REMOVED lines=9> */
[----:B------:R-:W-:Y:S02]  /*0ed0*/  MOV R3, R9 ;  /* 0x0000000900037202 */ /* 0x000fe40000000f00 */
[----:B------:R-:W-:-:S07]  /*0ee0*/  MOV R2, 0xf00 ;  /* 0x00000f0000027802 */ /* 0x000fce0000000f00 */
[----:B------:R-:W-:Y:S05]  /*0ef0*/  CALL.REL.NOINC `($__internal_0_$__cuda_sm20_dsqrt_rn_f64_mediumpath_v1) ;  /* 0x0000000800047944 */ /* 0x000fea0003c00000 */
[----:B------:R-:W-:Y:S02]  /*0f00*/  IMAD.MOV.U32 R22, RZ, RZ, R8 ;  /* 0x000000ffff167224 */ /* 0x000fe400078e0008 */
[----:B------:R-:W-:-:S07]  /*0f10*/  IMAD.MOV.U32 R23, RZ, RZ, R9 ;  /* 0x000000ffff177224 */ /* 0x000fce00078e0009 */
.L_x_18:
[----:B------:R-:W-:Y:S05]  /*0f20*/  BSYNC.RECONVERGENT B2 ;  /* 0x0000000000027941 */ /* 0x000fea0003800200 */
.L_x_17:
[----:B------:R-:W0:Y:S01]  /*0f30*/  F2I.S64.F64.TRUNC R22, R22 ;  /* 0x0000001600167311 */ /* 0x000e22000030d900 */
[----:B------:R-:W-:Y:S01]  /*0f40*/  BSSY.RELIABLE B2, `(.L_x_19) ;  /* 0x0000068000027945 */ /* 0x000fe20003800100 */
[----:B0-----:R-:W-:-:S13]  /*0f50*/  ISETP.GE.AND P0, PT, R23, RZ, PT ;  /* 0x000000ff1700720c */ /* 0x001fda0003f06270 */
[----:B------:R-:W-:Y:S05]  /*0f60*/  @!P0 BRA `(.L_x_20) ;  /* 0x0000000400948947 */ /* 0x000fea0003800000 */
[----:B------:R-:W-:-:S07]  /*0f70*/  CS2R R4, SRZ ;  /* 0x0000000000047805 */ /* 0x000fce000001ff00 */
.L_x_28:
        /* <DEDUP_REMOVED lines=8> */
[----:B------:R-:W-:-:S06]  /*1000*/  IMAD.X R9, R25, 0x1, ~R18, P0 ;  /* 0x0000000119097824 */ /* 0x000fcc00000e0e12 */
        /* <DEDUP_REMOVED lines=21> */
[----:B------:R-:W-:Y:S01]  /*1160*/  IMAD.MOV.U32 R12, RZ, RZ, R8 ;  /* 0x000000ffff0c7224 */ /* 0x000fe200078e0008 */
[----:B------:R-:W-:-:S07]  /*1170*/  MOV R13, R9 ;  /* 0x00000009000d7202 */ /* 0x000fce0000000f00 */
.L_x_22:
[----:B------:R-:W-:Y:S05]  /*1180*/  BSYNC.RECONVERGENT B3 ;  /* 0x0000000000037941 */ /* 0x000fea0003800200 */
.L_x_21:
[----:B------:R-:W0:Y:S01]  /*1190*/  F2I.S64.F64.TRUNC R12, R12 ;  /* 0x0000000c000c7311 */ /* 0x000e22000030d900 */
[----:B------:R-:W-:Y:S01]  /*11a0*/  BSSY.RELIABLE B3, `(.L_x_23) ;  /* 0x000003c000037945 */ /* 0x000fe20003800100 */
[----:B0-----:R-:W-:-:S13]  /*11b0*/  ISETP.GE.AND P0, PT, R13, RZ, PT ;  /* 0x000000ff0d00720c */ /* 0x001fda0003f06270 */
[----:B------:R-:W-:Y:S05]  /*11c0*/  @!P0 BRA `(.L_x_24) ;  /* 0x0000000000e48947 */ /* 0x000fea0003800000 */
[----:B------:R-:W-:Y:S02]  /*11d0*/  IADD3 R20, P0, PT, R26, R20, RZ ;  /* 0x000000141a147210 */ /* 0x000fe40007f1e0ff */
[----:B------:R-:W-:Y:S02]  /*11e0*/  LOP3.LUT R35, RZ, R12, RZ, 0x33, !PT ;  /* 0x0000000cff237212 */ /* 0x000fe400078e33ff */
[----:B------:R-:W-:Y:S02]  /*11f0*/  LOP3.LUT R34, RZ, R13, RZ, 0x33, !PT ;  /* 0x0000000dff227212 */ /* 0x000fe400078e33ff */
[----:B------:R-:W-:Y:S01]  /*1200*/  CS2R R12, SRZ ;  /* 0x00000000000c7805 */ /* 0x000fe2000001ff00 */
[----:B------:R-:W-:-:S07]  /*1210*/  IMAD.X R21, R18, 0x1, R33, P0 ;  /* 0x0000000112157824 */ /* 0x000fce00000e0621 */
.L_x_27:
[-C--:B------:R-:W-:Y:S01]  /*1220*/  IMAD R2, R13, R12.reuse, RZ ;  /* 0x0000000c0d027224 */ /* 0x080fe200078e02ff */
[----:B------:R-:W-:Y:S01]  /*1230*/  MOV R37, 0x3fd80000 ;  /* 0x3fd8000000257802 */ /* 0x000fe20000000f00 */
[C---:B------:R-:W-:Y:S01]  /*1240*/  IMAD.WIDE.U32 R18, R12.reuse, R12, R20 ;  /* 0x0000000c0c127225 */ /* 0x040fe200078e0014 */
[----:B------:R-:W-:Y:S03]  /*1250*/  BSSY.RECONVERGENT B4, `(.L_x_25) ;  /* 0x000001d000047945 */ /* 0x000fe60003800200 */
[----:B------:R-:W-:Y:S01]  /*1260*/  IMAD R3, R12, R13, R2 ;  /* 0x0000000d0c037224 */ /* 0x000fe200078e0202 */
[----:B------:R-:W-:Y:S01]  /*1270*/  IADD3 R18, P0, PT, R30, -R18, RZ ;  /* 0x800000121e127210 */ /* 0x000fe20007f1e0ff */
[----:B------:R-:W-:Y:S02]  /*1280*/  IMAD.MOV.U32 R36, RZ, RZ, 0x0 ;  /* 0x00000000ff247424 */ /* 0x000fe400078e00ff */
[----:B------:R-:W-:-:S05]  /*1290*/  IMAD.IADD R3, R19, 0x1, R3 ;  /* 0x0000000113037824 */ /* 0x000fca00078e0203 */
[----:B------:R-:W-:-:S04]  /*12a0*/  IADD3.X R19, PT, PT, R31, ~R3, RZ, P0, !PT ;  /* 0x800000031f137210 */ /* 0x000fc800007fe4ff */
        /* <DEDUP_REMOVED lines=10> */
[----:B------:R-:W-:Y:S02]  /*1350*/  VIADD R11, R37, 0xfff00000 ;  /* 0xfff00000250b7836 */ /* 0x000fe40000000000 */
[----:B------:R-:W-:-:S04]  /*1360*/  IMAD.MOV.U32 R10, RZ, RZ, R36 ;  /* 0x000000ffff0a7224 */ /* 0x000fc800078e0024 */
        /* <DEDUP_REMOVED lines=11> */
.L_x_26:
[----:B------:R-:W-:Y:S05]  /*1420*/  BSYNC.RECONVERGENT B4 ;  /* 0x0000000000047941 */ /* 0x000fea0003800200 */
.L_x_25:
[----:B------:R-:W0:Y:S02]  /*1430*/  F2I.S64.F64.TRUNC R38, R38 ;  /* 0x0000002600267311 */ /* 0x000e24000030d900 */
[-C--:B0-----:R-:W-:Y:S02]  /*1440*/  IMAD R9, R39, R38.reuse, RZ ;  /* 0x0000002627097224 */ /* 0x081fe400078e02ff */
[----:B------:R-:W-:-:S04]  /*1450*/  IMAD.WIDE.U32 R2, R38, R38, RZ ;  /* 0x0000002626027225 */ /* 0x000fc800078e00ff */
[----:B------:R-:W-:Y:S01]  /*1460*/  IMAD R9, R38, R39, R9 ;  /* 0x0000002726097224 */ /* 0x000fe200078e0209 */
[----:B------:R-:W-:Y:S01]  /*1470*/  ISETP.NE.U32.AND P0, PT, R2, R18, PT ;  /* 0x000000120200720c */ /* 0x000fe20003f05070 */
[----:B------:R-:W-:Y:S02]  /*1480*/  IMAD.MOV.U32 R10, RZ, RZ, R38 ;  /* 0x000000ffff0a7224 */ /* 0x000fe400078e0026 */
[----:B------:R-:W-:Y:S01]  /*1490*/  IMAD.MOV.U32 R11, RZ, RZ, R39 ;  /* 0x000000ffff0b7224 */ /* 0x000fe200078e0027 */
[----:B------:R-:W-:-:S04]  /*14a0*/  IADD3 R3, PT, PT, R3, R9, RZ ;  /* 0x0000000903037210 */ /* 0x000fc80007ffe0ff */
[----:B------:R-:W-:-:S13]  /*14b0*/  ISETP.NE.AND.EX P0, PT, R3, R19, PT, P0 ;  /* 0x000000130300720c */ /* 0x000fda0003f05300 */
[----:B------:R-:W-:Y:S05]  /*14c0*/  @!P0 BREAK.RELIABLE B3 ;  /* 0x0000000000038942 */ /* 0x000fea0003800100 */
[----:B------:R-:W-:Y:S05]  /*14d0*/  @!P0 BREAK.RELIABLE B2 ;  /* 0x0000000000028942 */ /* 0x000fea0003800100 */
[----:B------:R-:W-:Y:S05]  /*14e0*/  @!P0 BRA `(.L_x_3) ;  /* 0x00000000005c8947 */ /* 0x000fea0003800000 */
[----:B------:R-:W-:-:S04]  /*14f0*/  IADD3 R12, P0, PT, R12, 0x1, RZ ;  /* 0x000000010c0c7810 */ /* 0x000fc80007f1e0ff */
[----:B------:R-:W-:Y:S02]  /*1500*/  IADD3 R2, P1, PT, R12, R35, RZ ;  /* 0x000000230c027210 */ /* 0x000fe40007f3e0ff */
[----:B------:R-:W-:Y:S02]  /*1510*/  IADD3.X R13, PT, PT, RZ, R13, RZ, P0, !PT ;  /* 0x0000000dff0d7210 */ /* 0x000fe400007fe4ff */
[----:B------:R-:W-:-:S03]  /*1520*/  ISETP.NE.U32.AND P0, PT, R2, RZ, PT ;  /* 0x000000ff0200720c */ /* 0x000fc60003f05070 */
[----:B------:R-:W-:-:S05]  /*1530*/  IMAD.X R2, R13, 0x1, R34, P1 ;  /* 0x000000010d027824 */ /* 0x000fca00008e0622 */
[----:B------:R-:W-:-:S13]  /*1540*/  ISETP.NE.AND.EX P0, PT, R2, RZ, PT, P0 ;  /* 0x000000ff0200720c */ /* 0x000fda0003f05300 */
[----:B------:R-:W-:Y:S05]  /*1550*/  @P0 BRA `(.L_x_27) ;  /* 0xfffffffc00300947 */ /* 0x000fea000383ffff */
.L_x_24:
[----:B------:R-:W-:Y:S05]  /*1560*/  BSYNC.RELIABLE B3 ;  /* 0x0000000000037941 */ /* 0x000fea0003800100 */
.L_x_23:
[C---:B------:R-:W-:Y:S02]  /*1570*/  ISETP.NE.U32.AND P0, PT, R4.reuse, R22, PT ;  /* 0x000000160400720c */ /* 0x040fe40003f05070 */
[----:B------:R-:W-:Y:S02]  /*1580*/  IADD3 R4, P1, PT, R4, 0x1, RZ ;  /* 0x0000000104047810 */ /* 0x000fe40007f3e0ff */
[----:B------:R-:W-:-:S03]  /*1590*/  ISETP.NE.AND.EX P0, PT, R5, R23, PT, P0 ;  /* 0x000000170500720c */ /* 0x000fc60003f05300 */
[----:B------:R-:W-:-:S10]  /*15a0*/  IMAD.X R5, RZ, RZ, R5, P1 ;  /* 0x000000ffff057224 */ /* 0x000fd400008e0605 */
[----:B------:R-:W-:Y:S05]  /*15b0*/  @P0 BRA `(.L_x_28) ;  /* 0xfffffff800700947 */ /* 0x000fea000383ffff */
.L_x_20:
[----:B------:R-:W-:Y:S05]  /*15c0*/  BSYNC.RELIABLE B2 ;  /* 0x0000000000027941 */ /* 0x000fea0003800100 */
.L_x_19:
[C---:B------:R-:W-:Y:S02]  /*15d0*/  ISETP.NE.U32.AND P0, PT, R6.reuse, R28, PT ;  /* 0x0000001c0600720c */ /* 0x040fe40003f05070 */
[----:B------:R-:W-:Y:S02]  /*15e0*/  IADD3 R12, P1, PT, R6, 0x1, RZ ;  /* 0x00000001060c7810 */ /* 0x000fe40007f3e0ff */
[----:B------:R-:W-:Y:S02]  /*15f0*/  ISETP.NE.AND.EX P0, PT, R7, R29, PT, P0 ;  /* 0x0000001d0700720c */ /* 0x000fe40003f05300 */
[----:B------:R-:W-:-:S11]  /*1600*/  IADD3.X R13, PT, PT, RZ, R7, RZ, P1, !PT ;  /* 0x00000007ff0d7210 */ /* 0x000fd60000ffe4ff */
[----:B------:R-:W-:Y:S05]  /*1610*/  @P0 BRA `(.L_x_29) ;  /* 0xfffffff400b80947 */ /* 0x000fea000383ffff */
[----:B------:R-:W-:Y:S02]  /*1620*/  CS2R R10, SRZ ;  /* 0x00000000000a7805 */ /* 0x000fe4000001ff00 */
[----:B------:R-:W-:Y:S02]  /*1630*/  CS2R R12, SRZ ;  /* 0x00000000000c7805 */ /* 0x000fe4000001ff00 */
[----:B------:R-:W-:Y:S02]  /*1640*/  CS2R R4, SRZ ;  /* 0x0000000000047805 */ /* 0x000fe4000001ff00 */
[----:B------:R-:W-:-:S07]  /*1650*/  CS2R R6, SRZ ;  /* 0x0000000000067805 */ /* 0x000fce000001ff00 */
.L_x_3:
[----:B------:R-:W-:Y:S05]  /*1660*/  BSYNC.RECONVERGENT B1 ;  /* 0x0000000000017941 */ /* 0x000fea0003800200 */
.L_x_2:
[----:B------:R-:W-:Y:S05]  /*1670*/  WARPSYNC.ALL ;  /* 0x0000000000007948 */ /* 0x000fea0003800000 */
[----:B------:R-:W0:Y:S02]  /*1680*/  LDC.64 R2, c[0x0][0x388] ;  /* 0x0000e200ff027b82 */ /* 0x000e240000000a00 */
[----:B0-----:R-:W-:-:S05]  /*1690*/  IMAD.WIDE R2, R0, 0x20, R2 ;  /* 0x0000002000027825 */ /* 0x001fca00078e0202 */
[----:B------:R0:W-:Y:S04]  /*16a0*/  STG.E.64 desc[UR4][R2.64+0x8], R4 ;  /* 0x0000080402007986 */ /* 0x0001e8000c101b04 */
[----:B------:R-:W-:Y:S04]  /*16b0*/  STG.E.64 desc[UR4][R2.64], R6 ;  /* 0x0000000602007986 */ /* 0x000fe8000c101b04 */
[----:B------:R-:W-:Y:S01]  /*16c0*/  STG.E.64 desc[UR4][R2.64+0x10], R12 ;  /* 0x0000100c02007986 */ /* 0x000fe2000c101b04 */
[----:B0-----:R-:W-:Y:S02]  /*16d0*/  IMAD.MOV.U32 R4, RZ, RZ, R10 ;  /* 0x000000ffff047224 */ /* 0x001fe400078e000a */
[----:B------:R-:W-:-:S05]  /*16e0*/  IMAD.MOV.U32 R5, RZ, RZ, R11 ;  /* 0x000000ffff057224 */ /* 0x000fca00078e000b */
[----:B------:R-:W-:Y:S01]  /*16f0*/  STG.E.64 desc[UR4][R2.64+0x18], R4 ;  /* 0x0000180402007986 */ /* 0x000fe2000c101b04 */
[----:B------:R-:W-:Y:S05]  /*1700*/  EXIT ;  /* 0x000000000000794d */ /* 0x000fea0003800000 */
        .weak           $__internal_0_$__cuda_sm20_dsqrt_rn_f64_mediumpath_v1
        .type           $__internal_0_$__cuda_sm20_dsqrt_rn_f64_mediumpath_v1,@function
        .size           $__internal_0_$__cuda_sm20_dsqrt_rn_f64_mediumpath_v1,(.L_x_35 - $__internal_0_$__cuda_sm20_dsqrt_rn_f64_mediumpath_v1)
$__internal_0_$__cuda_sm20_dsqrt_rn_f64_mediumpath_v1:
[----:B------:R-:W-:Y:S01]  /*1710*/  ISETP.GE.U32.AND P0, PT, R16, -0x3400000, PT ;  /* 0xfcc000001000780c */ /* 0x000fe20003f06070 */
[----:B------:R-:W-:Y:S01]  /*1720*/  BSSY.RECONVERGENT B0, `(.L_x_30) ;  /* 0x0000025000007945 */ /* 0x000fe20003800200 */
[----:B------:R-:W-:Y:S01]  /*1730*/  MOV R16, R32 ;  /* 0x0000002000107202 */ /* 0x000fe20000000f00 */
[----:B------:R-:W-:-:S10]  /*1740*/  IMAD.MOV.U32 R9, RZ, RZ, R3 ;  /* 0x000000ffff097224 */ /* 0x000fd400078e0003 */
[----:B------:R-:W-:Y:S05]  /*1750*/  @!P0 BRA `(.L_x_31) ;  /* 0x0000000000208947 */ /* 0x000fea0003800000 */
[----:B------:R-:W-:-:S10]  /*1760*/  DFMA.RM R10, R14, R10, R8 ;  /* 0x0000000a0e0a722b */ /* 0x000fd40000004008 */
[----:B------:R-:W-:-:S05]  /*1770*/  IADD3 R8, P0, PT, R10, 0x1, RZ ;  /* 0x000000010a087810 */ /* 0x000fca0007f1e0ff */
[----:B------:R-:W-:-:S06]  /*1780*/  IMAD.X R9, RZ, RZ, R11, P0 ;  /* 0x000000ffff097224 */ /* 0x000fcc00000e060b */
[----:B------:R-:W-:-:S08]  /*1790*/  DFMA.RP R16, -R10, R8, R16 ;  /* 0x000000080a10722b */ /* 0x000fd00000008110 */
[----:B------:R-:W-:-:S06]  /*17a0*/  DSETP.GT.AND P0, PT, R16, RZ, PT ;  /* 0x000000ff1000722a */ /* 0x000fcc0003f04000 */
[----:B------:R-:W-:Y:S02]  /*17b0*/  FSEL R8, R8, R10, P0 ;  /* 0x0000000a08087208 */ /* 0x000fe40000000000 */
[----:B------:R-:W-:Y:S01]  /*17c0*/  FSEL R9, R9, R11, P0 ;  /* 0x0000000b09097208 */ /* 0x000fe20000000000 */
[----:B------:R-:W-:Y:S06]  /*17d0*/  BRA `(.L_x_32) ;  /* 0x0000000000647947 */ /* 0x000fec0003800000 */
.L_x_31:
[----:B------:R-:W-:-:S14]  /*17e0*/  DSETP.NE.AND P0, PT, R16, RZ, PT ;  /* 0x000000ff1000722a */ /* 0x000fdc0003f05000 */
[----:B------:R-:W-:Y:S05]  /*17f0*/  @!P0 BRA `(.L_x_33) ;  /* 0x0000000000588947 */ /* 0x000fea0003800000 */
[----:B------:R-:W-:-:S13]  /*1800*/  ISETP.GE.AND P0, PT, R17, RZ, PT ;  /* 0x000000ff1100720c */ /* 0x000fda0003f06270 */
[----:B------:R-:W-:Y:S01]  /*1810*/  @!P0 MOV R8, 0x0 ;  /* 0x0000000000088802 */ /* 0x000fe20000000f00 */
[----:B------:R-:W-:Y:S01]  /*1820*/  @!P0 IMAD.MOV.U32 R9, RZ, RZ, -0x80000 ;  /* 0xfff80000ff098424 */ /* 0x000fe200078e00ff */
[----:B------:R-:W-:Y:S06]  /*1830*/  @!P0 BRA `(.L_x_32) ;  /* 0x00000000004c8947 */ /* 0x000fec0003800000 */
[----:B------:R-:W-:-:S13]  /*1840*/  ISETP.GT.AND P0, PT, R17, 0x7fefffff, PT ;  /* 0x7fefffff1100780c */ /* 0x000fda0003f04270 */
[----:B------:R-:W-:Y:S05]  /*1850*/  @P0 BRA `(.L_x_33) ;  /* 0x0000000000400947 */ /* 0x000fea0003800000 */
[----:B------:R-:W-:Y:S01]  /*1860*/  DMUL R16, R16, 8.11296384146066816958e+31 ;  /* 0x4690000010107828 */ /* 0x000fe20000000000 */
[----:B------:R-:W-:Y:S01]  /*1870*/  IMAD.MOV.U32 R14, RZ, RZ, RZ ;  /* 0x000000ffff0e7224 */ /* 0x000fe200078e00ff */
[----:B------:R-:W-:Y:S01]  /*1880*/  MOV R8, 0x0 ;  /* 0x0000000000087802 */ /* 0x000fe20000000f00 */
[----:B------:R-:W-:-:S03]  /*1890*/  IMAD.MOV.U32 R9, RZ, RZ, 0x3fd80000 ;  /* 0x3fd80000ff097424 */ /* 0x000fc600078e00ff */
[----:B------:R-:W0:Y:S02]  /*18a0*/  MUFU.RSQ64H R15, R17 ;  /* 0x00000011000f7308 */ /* 0x000e240000001c00 */
[----:B0-----:R-:W-:-:S08]  /*18b0*/  DMUL R10, R14, R14 ;  /* 0x0000000e0e0a7228 */ /* 0x001fd00000000000 */
[----:B------:R-:W-:-:S08]  /*18c0*/  DFMA R10, R16, -R10, 1 ;  /* 0x3ff00000100a742b */ /* 0x000fd0000000080a */
[----:B------:R-:W-:Y:S02]  /*18d0*/  DFMA R8, R10, R8, 0.5 ;  /* 0x3fe000000a08742b */ /* 0x000fe40000000008 */
[----:B------:R-:W-:-:S08]  /*18e0*/  DMUL R10, R14, R10 ;  /* 0x0000000a0e0a7228 */ /* 0x000fd00000000000 */
[----:B------:R-:W-:-:S08]  /*18f0*/  DFMA R10, R8, R10, R14 ;  /* 0x0000000a080a722b */ /* 0x000fd0000000000e */
[----:B------:R-:W-:Y:S02]  /*1900*/  DMUL R8, R16, R10 ;  /* 0x0000000a10087228 */ /* 0x000fe40000000000 */
[----:B------:R-:W-:-:S06]  /*1910*/  VIADD R11, R11, 0xfff00000 ;  /* 0xfff000000b0b7836 */ /* 0x000fcc0000000000 */
[----:B------:R-:W-:-:S08]  /*1920*/  DFMA R14, R8, -R8, R16 ;  /* 0x80000008080e722b */ /* 0x000fd00000000010 */
[----:B------:R-:W-:-:S10]  /*1930*/  DFMA R8, R10, R14, R8 ;  /* 0x0000000e0a08722b */ /* 0x000fd40000000008 */
[----:B------:R-:W-:Y:S01]  /*1940*/  IADD3 R9, PT, PT, R9, -0x3500000, RZ ;  /* 0xfcb0000009097810 */ /* 0x000fe20007ffe0ff */
[----:B------:R-:W-:Y:S06]  /*1950*/  BRA `(.L_x_32) ;  /* 0x0000000000047947 */ /* 0x000fec0003800000 */
.L_x_33:
[----:B------:R-:W-:-:S11]  /*1960*/  DADD R8, R16, R16 ;  /* 0x0000000010087229 */ /* 0x000fd60000000010 */
.L_x_32:
[----:B------:R-:W-:Y:S05]  /*1970*/  BSYNC.RECONVERGENT B0 ;  /* 0x0000000000007941 */ /* 0x000fea0003800200 */
.L_x_30:
[----:B------:R-:W-:-:S04]  /*1980*/  IMAD.MOV.U32 R3, RZ, RZ, 0x0 ;  /* 0x00000000ff037424 */ /* 0x000fc800078e00ff */
[----:B------:R-:W-:Y:S05]  /*1990*/  RET.REL.NODEC R2 `(_Z25findRepresentationsKernelPlP14Representationi) ;  /* 0xffffffe402987950 */ /* 0x000fea0003c3ffff */
.L_x_34:
[----:B------:R-:W-:-:S00]  /*19a0*/  BRA `(.L_x_34) ;  /* 0xfffffffc00fc7947 */ /* 0x000fc0000383ffff */
[----:B------:R-:W-:-:S00]  /*19b0*/  NOP ;  /* 0x0000000000007918 */ /* 0x000fc00000000000 */
        /* <DEDUP_REMOVED lines=12> */
.L_x_35:


//--------------------- .nv.shared.reserved.0     --------------------------
	.section	.nv.shared.reserved.0,"aw",@nobits
	.weak		__nv_reservedSMEM_offset_0_alias
	.size		__nv_reservedSMEM_offset_0_alias, 0, 64
	.other		__nv_reservedSMEM_offset_0_alias,@"STO_CUDA_RESERVED_SHARED STV_DEFAULT"
__nv_reservedSMEM_offset_0_alias:
	.zero		0
	.zero		64


//--------------------- .nv.constant0._Z25findRepresentationsKernelPlP14Representationi --------------------------
	.section	.nv.constant0._Z25findRepresentationsKernelPlP14Representationi,"a",@progbits
	.sectionflags	@""
	.align	4
.nv.constant0._Z25findRepresentationsKernelPlP14Representationi:
	.zero		916


//--------------------- SYMBOLS --------------------------

	.type		.nv.reservedSmem.offset0,@object
	.size		.nv.reservedSmem.offset0,0x4
